//
// Generated by NVIDIA NVVM Compiler
//
// Compiler Build ID: CL-36424714
// Cuda compilation tools, release 13.0, V13.0.88
// Based on NVVM 20.0.0
//

.version 9.0
.target sm_100
.address_size 64

	// .globl	candidate0
// _ZZ10candidate0E15pad_temp_shared has been demoted
// _ZZ10candidate0E13kernel_shared has been demoted

.visible .entry candidate0(
	.param .u64 .ptr .align 1 candidate0_param_0,
	.param .u64 .ptr .align 1 candidate0_param_1,
	.param .u64 .ptr .align 1 candidate0_param_2
)
.maxntid 112
{
	.reg .pred 	%p<3>;
	.reg .b16 	%rs<11>;
	.reg .b32 	%r<49>;
	.reg .b32 	%f<315>;
	.reg .b64 	%rd<27>;
	// demoted variable
	.shared .align 4 .b8 _ZZ10candidate0E15pad_temp_shared[3584];
	// demoted variable
	.shared .align 4 .b8 _ZZ10candidate0E13kernel_shared[2048];
	ld.param.u64 	%rd12, [candidate0_param_0];
	ld.param.u64 	%rd13, [candidate0_param_1];
	ld.param.u64 	%rd11, [candidate0_param_2];
	cvta.to.global.u64 	%rd14, %rd13;
	cvta.to.global.u64 	%rd1, %rd12;
	mov.u32 	%r1, %tid.x;
	shl.b32 	%r16, %r1, 4;
	mov.u32 	%r17, _ZZ10candidate0E15pad_temp_shared;
	add.s32 	%r2, %r17, %r16;
	cvt.u16.u32 	%rs1, %r1;
	mul.lo.s16 	%rs2, %rs1, 147;
	shr.u16 	%rs3, %rs2, 10;
	mul.wide.u16 	%r18, %rs3, 196;
	mov.u32 	%r3, %ctaid.x;
	mul.lo.s16 	%rs4, %rs3, 7;
	sub.s16 	%rs5, %rs1, %rs4;
	shl.b16 	%rs6, %rs5, 2;
	cvt.u32.u16 	%r19, %rs6;
	and.b32  	%r20, %r19, 252;
	mul.hi.u32 	%r21, %r3, -1840700269;
	shr.u32 	%r5, %r21, 2;
	mul.lo.s32 	%r22, %r5, 7;
	sub.s32 	%r23, %r3, %r22;
	mad.lo.s32 	%r24, %r23, 28, %r18;
	add.s32 	%r47, %r24, %r20;
	shl.b32 	%r25, %r5, 13;
	and.b32  	%r26, %r16, 1536;
	and.b32  	%r27, %r1, 31;
	or.b32  	%r28, %r26, %r27;
	or.b32  	%r29, %r28, %r25;
	shl.b32 	%r30, %r1, 2;
	mov.u32 	%r31, _ZZ10candidate0E13kernel_shared;
	add.s32 	%r6, %r31, %r30;
	add.s32 	%r32, %r16, 1792;
	and.b32  	%r33, %r32, 3584;
	xor.b32  	%r34, %r27, 16;
	or.b32  	%r35, %r34, %r25;
	or.b32  	%r36, %r35, %r33;
	add.s32 	%r37, %r16, 5376;
	and.b32  	%r38, %r37, 7680;
	or.b32  	%r39, %r35, %r38;
	shr.u16 	%rs7, %rs2, 12;
	mul.lo.s16 	%rs8, %rs7, 28;
	sub.s16 	%rs9, %rs1, %rs8;
	cvt.u32.u16 	%r40, %rs9;
	and.b32  	%r7, %r40, 255;
	and.b16  	%rs10, %rs9, 255;
	mul.wide.u16 	%r41, %rs10, 4;
	add.s32 	%r8, %r17, %r41;
	cvt.u32.u16 	%r9, %rs7;
	mul.wide.u16 	%r42, %rs7, 512;
	add.s32 	%r10, %r31, %r42;
	mul.wide.u32 	%rd15, %r39, 4;
	add.s64 	%rd26, %rd14, %rd15;
	mul.wide.u32 	%rd16, %r36, 4;
	add.s64 	%rd25, %rd14, %rd16;
	mul.wide.u32 	%rd17, %r29, 4;
	add.s64 	%rd18, %rd17, %rd14;
	add.s64 	%rd24, %rd18, 14336;
	mov.b32 	%r48, 0;
	mov.f32 	%f311, 0f00000000;
	mov.f32 	%f312, %f311;
	mov.f32 	%f313, %f311;
	mov.f32 	%f314, %f311;
$L__BB0_1:
	setp.gt.u32 	%p1, %r1, 63;
	bar.sync 	0;
	mul.wide.u32 	%rd19, %r47, 4;
	add.s64 	%rd20, %rd1, %rd19;
	ld.global.nc.v4.f32 	{%f10, %f11, %f12, %f13}, [%rd20];
	st.shared.v4.f32 	[%r2], {%f10, %f11, %f12, %f13};
	ld.global.nc.v4.f32 	{%f14, %f15, %f16, %f17}, [%rd20+12544];
	st.shared.v4.f32 	[%r2+1792], {%f14, %f15, %f16, %f17};
	ld.global.nc.f32 	%f18, [%rd24+-14336];
	st.shared.f32 	[%r6], %f18;
	ld.global.nc.f32 	%f19, [%rd25];
	st.shared.f32 	[%r6+448], %f19;
	ld.global.nc.f32 	%f20, [%rd24];
	st.shared.f32 	[%r6+896], %f20;
	ld.global.nc.f32 	%f21, [%rd26];
	st.shared.f32 	[%r6+1344], %f21;
	@%p1 bra 	$L__BB0_3;
	ld.global.nc.f32 	%f22, [%rd24+14336];
	st.shared.f32 	[%r6+1792], %f22;
$L__BB0_3:
	bar.sync 	0;
	ld.shared.f32 	%f23, [%r8];
	ld.shared.f32 	%f24, [%r10];
	fma.rn.f32 	%f25, %f23, %f24, %f314;
	ld.shared.f32 	%f26, [%r10+128];
	fma.rn.f32 	%f27, %f23, %f26, %f313;
	ld.shared.f32 	%f28, [%r10+256];
	fma.rn.f32 	%f29, %f23, %f28, %f312;
	ld.shared.f32 	%f30, [%r10+384];
	fma.rn.f32 	%f31, %f23, %f30, %f311;
	ld.shared.f32 	%f32, [%r8+112];
	ld.shared.f32 	%f33, [%r10+4];
	fma.rn.f32 	%f34, %f32, %f33, %f25;
	ld.shared.f32 	%f35, [%r10+132];
	fma.rn.f32 	%f36, %f32, %f35, %f27;
	ld.shared.f32 	%f37, [%r10+260];
	fma.rn.f32 	%f38, %f32, %f37, %f29;
	ld.shared.f32 	%f39, [%r10+388];
	fma.rn.f32 	%f40, %f32, %f39, %f31;
	ld.shared.f32 	%f41, [%r8+224];
	ld.shared.f32 	%f42, [%r10+8];
	fma.rn.f32 	%f43, %f41, %f42, %f34;
	ld.shared.f32 	%f44, [%r10+136];
	fma.rn.f32 	%f45, %f41, %f44, %f36;
	ld.shared.f32 	%f46, [%r10+264];
	fma.rn.f32 	%f47, %f41, %f46, %f38;
	ld.shared.f32 	%f48, [%r10+392];
	fma.rn.f32 	%f49, %f41, %f48, %f40;
	ld.shared.f32 	%f50, [%r8+336];
	ld.shared.f32 	%f51, [%r10+12];
	fma.rn.f32 	%f52, %f50, %f51, %f43;
	ld.shared.f32 	%f53, [%r10+140];
	fma.rn.f32 	%f54, %f50, %f53, %f45;
	ld.shared.f32 	%f55, [%r10+268];
	fma.rn.f32 	%f56, %f50, %f55, %f47;
	ld.shared.f32 	%f57, [%r10+396];
	fma.rn.f32 	%f58, %f50, %f57, %f49;
	ld.shared.f32 	%f59, [%r8+448];
	ld.shared.f32 	%f60, [%r10+16];
	fma.rn.f32 	%f61, %f59, %f60, %f52;
	ld.shared.f32 	%f62, [%r10+144];
	fma.rn.f32 	%f63, %f59, %f62, %f54;
	ld.shared.f32 	%f64, [%r10+272];
	fma.rn.f32 	%f65, %f59, %f64, %f56;
	ld.shared.f32 	%f66, [%r10+400];
	fma.rn.f32 	%f67, %f59, %f66, %f58;
	ld.shared.f32 	%f68, [%r8+560];
	ld.shared.f32 	%f69, [%r10+20];
	fma.rn.f32 	%f70, %f68, %f69, %f61;
	ld.shared.f32 	%f71, [%r10+148];
	fma.rn.f32 	%f72, %f68, %f71, %f63;
	ld.shared.f32 	%f73, [%r10+276];
	fma.rn.f32 	%f74, %f68, %f73, %f65;
	ld.shared.f32 	%f75, [%r10+404];
	fma.rn.f32 	%f76, %f68, %f75, %f67;
	ld.shared.f32 	%f77, [%r8+672];
	ld.shared.f32 	%f78, [%r10+24];
	fma.rn.f32 	%f79, %f77, %f78, %f70;
	ld.shared.f32 	%f80, [%r10+152];
	fma.rn.f32 	%f81, %f77, %f80, %f72;
	ld.shared.f32 	%f82, [%r10+280];
	fma.rn.f32 	%f83, %f77, %f82, %f74;
	ld.shared.f32 	%f84, [%r10+408];
	fma.rn.f32 	%f85, %f77, %f84, %f76;
	ld.shared.f32 	%f86, [%r8+784];
	ld.shared.f32 	%f87, [%r10+28];
	fma.rn.f32 	%f88, %f86, %f87, %f79;
	ld.shared.f32 	%f89, [%r10+156];
	fma.rn.f32 	%f90, %f86, %f89, %f81;
	ld.shared.f32 	%f91, [%r10+284];
	fma.rn.f32 	%f92, %f86, %f91, %f83;
	ld.shared.f32 	%f93, [%r10+412];
	fma.rn.f32 	%f94, %f86, %f93, %f85;
	ld.shared.f32 	%f95, [%r8+896];
	ld.shared.f32 	%f96, [%r10+32];
	fma.rn.f32 	%f97, %f95, %f96, %f88;
	ld.shared.f32 	%f98, [%r10+160];
	fma.rn.f32 	%f99, %f95, %f98, %f90;
	ld.shared.f32 	%f100, [%r10+288];
	fma.rn.f32 	%f101, %f95, %f100, %f92;
	ld.shared.f32 	%f102, [%r10+416];
	fma.rn.f32 	%f103, %f95, %f102, %f94;
	ld.shared.f32 	%f104, [%r8+1008];
	ld.shared.f32 	%f105, [%r10+36];
	fma.rn.f32 	%f106, %f104, %f105, %f97;
	ld.shared.f32 	%f107, [%r10+164];
	fma.rn.f32 	%f108, %f104, %f107, %f99;
	ld.shared.f32 	%f109, [%r10+292];
	fma.rn.f32 	%f110, %f104, %f109, %f101;
	ld.shared.f32 	%f111, [%r10+420];
	fma.rn.f32 	%f112, %f104, %f111, %f103;
	ld.shared.f32 	%f113, [%r8+1120];
	ld.shared.f32 	%f114, [%r10+40];
	fma.rn.f32 	%f115, %f113, %f114, %f106;
	ld.shared.f32 	%f116, [%r10+168];
	fma.rn.f32 	%f117, %f113, %f116, %f108;
	ld.shared.f32 	%f118, [%r10+296];
	fma.rn.f32 	%f119, %f113, %f118, %f110;
	ld.shared.f32 	%f120, [%r10+424];
	fma.rn.f32 	%f121, %f113, %f120, %f112;
	ld.shared.f32 	%f122, [%r8+1232];
	ld.shared.f32 	%f123, [%r10+44];
	fma.rn.f32 	%f124, %f122, %f123, %f115;
	ld.shared.f32 	%f125, [%r10+172];
	fma.rn.f32 	%f126, %f122, %f125, %f117;
	ld.shared.f32 	%f127, [%r10+300];
	fma.rn.f32 	%f128, %f122, %f127, %f119;
	ld.shared.f32 	%f129, [%r10+428];
	fma.rn.f32 	%f130, %f122, %f129, %f121;
	ld.shared.f32 	%f131, [%r8+1344];
	ld.shared.f32 	%f132, [%r10+48];
	fma.rn.f32 	%f133, %f131, %f132, %f124;
	ld.shared.f32 	%f134, [%r10+176];
	fma.rn.f32 	%f135, %f131, %f134, %f126;
	ld.shared.f32 	%f136, [%r10+304];
	fma.rn.f32 	%f137, %f131, %f136, %f128;
	ld.shared.f32 	%f138, [%r10+432];
	fma.rn.f32 	%f139, %f131, %f138, %f130;
	ld.shared.f32 	%f140, [%r8+1456];
	ld.shared.f32 	%f141, [%r10+52];
	fma.rn.f32 	%f142, %f140, %f141, %f133;
	ld.shared.f32 	%f143, [%r10+180];
	fma.rn.f32 	%f144, %f140, %f143, %f135;
	ld.shared.f32 	%f145, [%r10+308];
	fma.rn.f32 	%f146, %f140, %f145, %f137;
	ld.shared.f32 	%f147, [%r10+436];
	fma.rn.f32 	%f148, %f140, %f147, %f139;
	ld.shared.f32 	%f149, [%r8+1568];
	ld.shared.f32 	%f150, [%r10+56];
	fma.rn.f32 	%f151, %f149, %f150, %f142;
	ld.shared.f32 	%f152, [%r10+184];
	fma.rn.f32 	%f153, %f149, %f152, %f144;
	ld.shared.f32 	%f154, [%r10+312];
	fma.rn.f32 	%f155, %f149, %f154, %f146;
	ld.shared.f32 	%f156, [%r10+440];
	fma.rn.f32 	%f157, %f149, %f156, %f148;
	ld.shared.f32 	%f158, [%r8+1680];
	ld.shared.f32 	%f159, [%r10+60];
	fma.rn.f32 	%f160, %f158, %f159, %f151;
	ld.shared.f32 	%f161, [%r10+188];
	fma.rn.f32 	%f162, %f158, %f161, %f153;
	ld.shared.f32 	%f163, [%r10+316];
	fma.rn.f32 	%f164, %f158, %f163, %f155;
	ld.shared.f32 	%f165, [%r10+444];
	fma.rn.f32 	%f166, %f158, %f165, %f157;
	ld.shared.f32 	%f167, [%r8+1792];
	ld.shared.f32 	%f168, [%r10+64];
	fma.rn.f32 	%f169, %f167, %f168, %f160;
	ld.shared.f32 	%f170, [%r10+192];
	fma.rn.f32 	%f171, %f167, %f170, %f162;
	ld.shared.f32 	%f172, [%r10+320];
	fma.rn.f32 	%f173, %f167, %f172, %f164;
	ld.shared.f32 	%f174, [%r10+448];
	fma.rn.f32 	%f175, %f167, %f174, %f166;
	ld.shared.f32 	%f176, [%r8+1904];
	ld.shared.f32 	%f177, [%r10+68];
	fma.rn.f32 	%f178, %f176, %f177, %f169;
	ld.shared.f32 	%f179, [%r10+196];
	fma.rn.f32 	%f180, %f176, %f179, %f171;
	ld.shared.f32 	%f181, [%r10+324];
	fma.rn.f32 	%f182, %f176, %f181, %f173;
	ld.shared.f32 	%f183, [%r10+452];
	fma.rn.f32 	%f184, %f176, %f183, %f175;
	ld.shared.f32 	%f185, [%r8+2016];
	ld.shared.f32 	%f186, [%r10+72];
	fma.rn.f32 	%f187, %f185, %f186, %f178;
	ld.shared.f32 	%f188, [%r10+200];
	fma.rn.f32 	%f189, %f185, %f188, %f180;
	ld.shared.f32 	%f190, [%r10+328];
	fma.rn.f32 	%f191, %f185, %f190, %f182;
	ld.shared.f32 	%f192, [%r10+456];
	fma.rn.f32 	%f193, %f185, %f192, %f184;
	ld.shared.f32 	%f194, [%r8+2128];
	ld.shared.f32 	%f195, [%r10+76];
	fma.rn.f32 	%f196, %f194, %f195, %f187;
	ld.shared.f32 	%f197, [%r10+204];
	fma.rn.f32 	%f198, %f194, %f197, %f189;
	ld.shared.f32 	%f199, [%r10+332];
	fma.rn.f32 	%f200, %f194, %f199, %f191;
	ld.shared.f32 	%f201, [%r10+460];
	fma.rn.f32 	%f202, %f194, %f201, %f193;
	ld.shared.f32 	%f203, [%r8+2240];
	ld.shared.f32 	%f204, [%r10+80];
	fma.rn.f32 	%f205, %f203, %f204, %f196;
	ld.shared.f32 	%f206, [%r10+208];
	fma.rn.f32 	%f207, %f203, %f206, %f198;
	ld.shared.f32 	%f208, [%r10+336];
	fma.rn.f32 	%f209, %f203, %f208, %f200;
	ld.shared.f32 	%f210, [%r10+464];
	fma.rn.f32 	%f211, %f203, %f210, %f202;
	ld.shared.f32 	%f212, [%r8+2352];
	ld.shared.f32 	%f213, [%r10+84];
	fma.rn.f32 	%f214, %f212, %f213, %f205;
	ld.shared.f32 	%f215, [%r10+212];
	fma.rn.f32 	%f216, %f212, %f215, %f207;
	ld.shared.f32 	%f217, [%r10+340];
	fma.rn.f32 	%f218, %f212, %f217, %f209;
	ld.shared.f32 	%f219, [%r10+468];
	fma.rn.f32 	%f220, %f212, %f219, %f211;
	ld.shared.f32 	%f221, [%r8+2464];
	ld.shared.f32 	%f222, [%r10+88];
	fma.rn.f32 	%f223, %f221, %f222, %f214;
	ld.shared.f32 	%f224, [%r10+216];
	fma.rn.f32 	%f225, %f221, %f224, %f216;
	ld.shared.f32 	%f226, [%r10+344];
	fma.rn.f32 	%f227, %f221, %f226, %f218;
	ld.shared.f32 	%f228, [%r10+472];
	fma.rn.f32 	%f229, %f221, %f228, %f220;
	ld.shared.f32 	%f230, [%r8+2576];
	ld.shared.f32 	%f231, [%r10+92];
	fma.rn.f32 	%f232, %f230, %f231, %f223;
	ld.shared.f32 	%f233, [%r10+220];
	fma.rn.f32 	%f234, %f230, %f233, %f225;
	ld.shared.f32 	%f235, [%r10+348];
	fma.rn.f32 	%f236, %f230, %f235, %f227;
	ld.shared.f32 	%f237, [%r10+476];
	fma.rn.f32 	%f238, %f230, %f237, %f229;
	ld.shared.f32 	%f239, [%r8+2688];
	ld.shared.f32 	%f240, [%r10+96];
	fma.rn.f32 	%f241, %f239, %f240, %f232;
	ld.shared.f32 	%f242, [%r10+224];
	fma.rn.f32 	%f243, %f239, %f242, %f234;
	ld.shared.f32 	%f244, [%r10+352];
	fma.rn.f32 	%f245, %f239, %f244, %f236;
	ld.shared.f32 	%f246, [%r10+480];
	fma.rn.f32 	%f247, %f239, %f246, %f238;
	ld.shared.f32 	%f248, [%r8+2800];
	ld.shared.f32 	%f249, [%r10+100];
	fma.rn.f32 	%f250, %f248, %f249, %f241;
	ld.shared.f32 	%f251, [%r10+228];
	fma.rn.f32 	%f252, %f248, %f251, %f243;
	ld.shared.f32 	%f253, [%r10+356];
	fma.rn.f32 	%f254, %f248, %f253, %f245;
	ld.shared.f32 	%f255, [%r10+484];
	fma.rn.f32 	%f256, %f248, %f255, %f247;
	ld.shared.f32 	%f257, [%r8+2912];
	ld.shared.f32 	%f258, [%r10+104];
	fma.rn.f32 	%f259, %f257, %f258, %f250;
	ld.shared.f32 	%f260, [%r10+232];
	fma.rn.f32 	%f261, %f257, %f260, %f252;
	ld.shared.f32 	%f262, [%r10+360];
	fma.rn.f32 	%f263, %f257, %f262, %f254;
	ld.shared.f32 	%f264, [%r10+488];
	fma.rn.f32 	%f265, %f257, %f264, %f256;
	ld.shared.f32 	%f266, [%r8+3024];
	ld.shared.f32 	%f267, [%r10+108];
	fma.rn.f32 	%f268, %f266, %f267, %f259;
	ld.shared.f32 	%f269, [%r10+236];
	fma.rn.f32 	%f270, %f266, %f269, %f261;
	ld.shared.f32 	%f271, [%r10+364];
	fma.rn.f32 	%f272, %f266, %f271, %f263;
	ld.shared.f32 	%f273, [%r10+492];
	fma.rn.f32 	%f274, %f266, %f273, %f265;
	ld.shared.f32 	%f275, [%r8+3136];
	ld.shared.f32 	%f276, [%r10+112];
	fma.rn.f32 	%f277, %f275, %f276, %f268;
	ld.shared.f32 	%f278, [%r10+240];
	fma.rn.f32 	%f279, %f275, %f278, %f270;
	ld.shared.f32 	%f280, [%r10+368];
	fma.rn.f32 	%f281, %f275, %f280, %f272;
	ld.shared.f32 	%f282, [%r10+496];
	fma.rn.f32 	%f283, %f275, %f282, %f274;
	ld.shared.f32 	%f284, [%r8+3248];
	ld.shared.f32 	%f285, [%r10+116];
	fma.rn.f32 	%f286, %f284, %f285, %f277;
	ld.shared.f32 	%f287, [%r10+244];
	fma.rn.f32 	%f288, %f284, %f287, %f279;
	ld.shared.f32 	%f289, [%r10+372];
	fma.rn.f32 	%f290, %f284, %f289, %f281;
	ld.shared.f32 	%f291, [%r10+500];
	fma.rn.f32 	%f292, %f284, %f291, %f283;
	ld.shared.f32 	%f293, [%r8+3360];
	ld.shared.f32 	%f294, [%r10+120];
	fma.rn.f32 	%f295, %f293, %f294, %f286;
	ld.shared.f32 	%f296, [%r10+248];
	fma.rn.f32 	%f297, %f293, %f296, %f288;
	ld.shared.f32 	%f298, [%r10+376];
	fma.rn.f32 	%f299, %f293, %f298, %f290;
	ld.shared.f32 	%f300, [%r10+504];
	fma.rn.f32 	%f301, %f293, %f300, %f292;
	ld.shared.f32 	%f302, [%r8+3472];
	ld.shared.f32 	%f303, [%r10+124];
	fma.rn.f32 	%f314, %f302, %f303, %f295;
	ld.shared.f32 	%f304, [%r10+252];
	fma.rn.f32 	%f313, %f302, %f304, %f297;
	ld.shared.f32 	%f305, [%r10+380];
	fma.rn.f32 	%f312, %f302, %f305, %f299;
	ld.shared.f32 	%f306, [%r10+508];
	fma.rn.f32 	%f311, %f302, %f306, %f301;
	add.s32 	%r48, %r48, 1;
	add.s64 	%rd26, %rd26, 128;
	add.s64 	%rd25, %rd25, 128;
	add.s32 	%r47, %r47, 6272;
	add.s64 	%rd24, %rd24, 128;
	setp.ne.s32 	%p2, %r48, 16;
	@%p2 bra 	$L__BB0_1;
	mul.lo.s32 	%r43, %r3, 28;
	mad.lo.s32 	%r44, %r5, 2940, %r43;
	add.s32 	%r45, %r44, %r7;
	mad.lo.s32 	%r46, %r9, 784, %r45;
	cvta.to.global.u64 	%rd21, %rd11;
	max.f32 	%f307, %f314, 0f00000000;
	mul.wide.u32 	%rd22, %r46, 4;
	add.s64 	%rd23, %rd21, %rd22;
	st.global.f32 	[%rd23], %f307;
	max.f32 	%f308, %f313, 0f00000000;
	st.global.f32 	[%rd23+784], %f308;
	max.f32 	%f309, %f312, 0f00000000;
	st.global.f32 	[%rd23+1568], %f309;
	max.f32 	%f310, %f311, 0f00000000;
	st.global.f32 	[%rd23+2352], %f310;
	ret;

}


// ===== COMPILED SASS (sm_100) =====

	.target	sm_100

	.elftype	@"ET_EXEC"


//--------------------- .note.nv.tkinfo           --------------------------
	.section	.note.nv.tkinfo,"",@"SHT_NOTE"
	.sectionflags	@"SHF_NOTE_NV_TKINFO"
	.tkinfo
        /*0018*/ 	.word	0x00000002
        /*0030*/ 	.string	""
        /*0030*/ 	.string	"ptxas"
        /*0030*/ 	.string	"Cuda compilation tools, release 13.0, V13.0.88"
        /*0030*/ 	.string	"Build cuda_13.0.r13.0/compiler.36424714_0"
        /*0030*/ 	.string	"-arch sm_100 -m 64 "



//--------------------- .note.nv.cuinfo           --------------------------
	.section	.note.nv.cuinfo,"",@"SHT_NOTE"
	.sectionflags	@"SHF_NOTE_NV_CUINFO"
        /*0018*/ 	.short	0x0002
        /*001a*/ 	.short	0x0064
        /*001c*/ 	.short	0x0082
	.zero		2


//--------------------- .nv.info                  --------------------------
	.section	.nv.info,"",@"SHT_CUDA_INFO"
	.align	4


	//----- nvinfo : EIATTR_REGCOUNT
	.align		4
        /*0000*/ 	.byte	0x04, 0x2f
        /*0002*/ 	.short	(.L_1 - .L_0)
	.align		4
.L_0:
        /*0004*/ 	.word	index@(candidate0)
        /*0008*/ 	.word	0x00000028


	//----- nvinfo : EIATTR_FRAME_SIZE
	.align		4
.L_1:
        /*000c*/ 	.byte	0x04, 0x11
        /*000e*/ 	.short	(.L_3 - .L_2)
	.align		4
.L_2:
        /*0010*/ 	.word	index@(candidate0)
        /*0014*/ 	.word	0x00000000


	//----- nvinfo : EIATTR_MIN_STACK_SIZE
	.align		4
.L_3:
        /*0018*/ 	.byte	0x04, 0x12
        /*001a*/ 	.short	(.L_5 - .L_4)
	.align		4
.L_4:
        /*001c*/ 	.word	index@(candidate0)
        /*0020*/ 	.word	0x00000000
.L_5:


//--------------------- .nv.compat                --------------------------
	.section	.nv.compat,"",@"SHT_CUDA_COMPAT_INFO"
	.align	4
        /*0000*/ 	.byte	0x02, 0x09, 0x00, 0x00, 0x02, 0x02, 0x01, 0x00, 0x02, 0x05, 0x05, 0x00, 0x03, 0x07, 0x01, 0x01
        /*0010*/ 	.byte	0x02, 0x03, 0x00, 0x00, 0x02, 0x06, 0x01, 0x00, 0x04, 0x0b, 0x08, 0x00, 0x09, 0x00, 0x00, 0x00
        /*0020*/ 	.byte	0x00, 0x00, 0x00, 0x00


//--------------------- .nv.info.candidate0       --------------------------
	.section	.nv.info.candidate0,"",@"SHT_CUDA_INFO"
	.sectionflags	@""
	.align	4


	//----- nvinfo : EIATTR_CUDA_API_VERSION
	.align		4
        /*0000*/ 	.byte	0x04, 0x37
        /*0002*/ 	.short	(.L_7 - .L_6)
.L_6:
        /*0004*/ 	.word	0x00000082


	//----- nvinfo : EIATTR_KPARAM_INFO
	.align		4
.L_7:
        /*0008*/ 	.byte	0x04, 0x17
        /*000a*/ 	.short	(.L_9 - .L_8)
.L_8:
        /*000c*/ 	.word	0x00000000
        /*0010*/ 	.short	0x0002
        /*0012*/ 	.short	0x0010
        /*0014*/ 	.byte	0x00, 0xf5, 0x21, 0x00


	//----- nvinfo : EIATTR_KPARAM_INFO
	.align		4
.L_9:
        /*0018*/ 	.byte	0x04, 0x17
        /*001a*/ 	.short	(.L_11 - .L_10)
.L_10:
        /*001c*/ 	.word	0x00000000
        /*0020*/ 	.short	0x0001
        /*0022*/ 	.short	0x0008
        /*0024*/ 	.byte	0x00, 0xf5, 0x21, 0x00


	//----- nvinfo : EIATTR_KPARAM_INFO
	.align		4
.L_11:
        /*0028*/ 	.byte	0x04, 0x17
        /*002a*/ 	.short	(.L_13 - .L_12)
.L_12:
        /*002c*/ 	.word	0x00000000
        /*0030*/ 	.short	0x0000
        /*0032*/ 	.short	0x0000
        /*0034*/ 	.byte	0x00, 0xf5, 0x21, 0x00


	//----- nvinfo : EIATTR_SPARSE_MMA_MASK
	.align		4
.L_13:
        /*0038*/ 	.byte	0x03, 0x50
        /*003a*/ 	.short	0x0000


	//----- nvinfo : EIATTR_MAXREG_COUNT
	.align		4
        /*003c*/ 	.byte	0x03, 0x1b
        /*003e*/ 	.short	0x00ff


	//----- nvinfo : EIATTR_NUM_BARRIERS
	.align		4
        /*0040*/ 	.byte	0x02, 0x4c
        /*0042*/ 	.byte	0x01
	.zero		1


	//----- nvinfo : EIATTR_MERCURY_ISA_VERSION
	.align		4
        /*0044*/ 	.byte	0x03, 0x5f
        /*0046*/ 	.short	0x0101


	//----- nvinfo : EIATTR_VRC_CTA_INIT_COUNT
	.align		4
        /*0048*/ 	.byte	0x02, 0x4a
	.zero		1
	.zero		1


	//----- nvinfo : EIATTR_EXIT_INSTR_OFFSETS
	.align		4
        /*004c*/ 	.byte	0x04, 0x1c
        /*004e*/ 	.short	(.L_15 - .L_14)


	//   ....[0]....
.L_14:
        /*0050*/ 	.word	0x00001300


	//----- nvinfo : EIATTR_MAX_THREADS
	.align		4
.L_15:
        /*0054*/ 	.byte	0x04, 0x05
        /*0056*/ 	.short	(.L_17 - .L_16)
.L_16:
        /*0058*/ 	.word	0x00000070
        /*005c*/ 	.word	0x00000001
        /*0060*/ 	.word	0x00000001


	//----- nvinfo : EIATTR_CBANK_PARAM_SIZE
	.align		4
.L_17:
        /*0064*/ 	.byte	0x03, 0x19
        /*0066*/ 	.short	0x0018


	//----- nvinfo : EIATTR_PARAM_CBANK
	.align		4
        /*0068*/ 	.byte	0x04, 0x0a
        /*006a*/ 	.short	(.L_19 - .L_18)
	.align		4
.L_18:
        /*006c*/ 	.word	index@(.nv.constant0.candidate0)
        /*0070*/ 	.short	0x0380
        /*0072*/ 	.short	0x0018


	//----- nvinfo : EIATTR_SW_WAR
	.align		4
.L_19:
        /*0074*/ 	.byte	0x04, 0x36
        /*0076*/ 	.short	(.L_21 - .L_20)
.L_20:
        /*0078*/ 	.word	0x00000008
.L_21:


//--------------------- .nv.callgraph             --------------------------
	.section	.nv.callgraph,"",@"SHT_CUDA_CALLGRAPH"
	.align	4
	.sectionentsize	8
	.align		4
        /*0000*/ 	.word	0x00000000
	.align		4
        /*0004*/ 	.word	0xffffffff
	.align		4
        /*0008*/ 	.word	0x00000000
	.align		4
        /*000c*/ 	.word	0xfffffffe
	.align		4
        /*0010*/ 	.word	0x00000000
	.align		4
        /*0014*/ 	.word	0xfffffffd
	.align		4
        /*0018*/ 	.word	0x00000000
	.align		4
        /*001c*/ 	.word	0xfffffffc


//--------------------- .text.candidate0          --------------------------
	.section	.text.candidate0,"ax",@progbits
	.align	128
        .global         candidate0
        .type           candidate0,@function
        .size           candidate0,(.L_x_2 - candidate0)
        .other          candidate0,@"STO_CUDA_ENTRY STV_DEFAULT"
candidate0:
.text.candidate0:
[----:B------:R-:W-:Y:S01]  /*0000*/  LDC R1, c[0x0][0x37c] ;  /* 0x0000df00ff017b82 */ /* 0x000fe20000000800 */
[----:B------:R-:W0:Y:S07]  /*0010*/  S2R R0, SR_TID.X ;  /* 0x0000000000007919 */ /* 0x000e2e0000002100 */
[----:B------:R-:W1:Y:S01]  /*0020*/  S2UR UR7, SR_CgaCtaId ;  /* 0x00000000000779c3 */ /* 0x000e620000008800 */
[----:B------:R-:W-:Y:S01]  /*0030*/  UMOV UR4, 0x400 ;  /* 0x0000040000047882 */ /* 0x000fe20000000000 */
[----:B------:R-:W2:Y:S01]  /*0040*/  LDCU.64 UR8, c[0x0][0x358] ;  /* 0x00006b00ff0877ac */ /* 0x000ea20008000a00 */
[----:B------:R-:W3:Y:S01]  /*0050*/  S2R R10, SR_CTAID.X ;  /* 0x00000000000a7919 */ /* 0x000ee20000002500 */
[----:B------:R-:W-:-:S04]  /*0060*/  UIADD3 UR6, UPT, UPT, UR4, 0xe00, URZ ;  /* 0x00000e0004067890 */ /* 0x000fc8000fffe0ff */
[----:B-1----:R-:W-:Y:S02]  /*0070*/  ULEA UR6, UR7, UR6, 0x18 ;  /* 0x0000000607067291 */ /* 0x002fe4000f8ec0ff */
[----:B------:R-:W-:-:S03]  /*0080*/  ULEA UR5, UR7, UR4, 0x18 ;  /* 0x0000000407057291 */ /* 0x000fc6000f8ec0ff */
[----:B------:R-:W-:Y:S01]  /*0090*/  UMOV UR4, URZ ;  /* 0x000000ff00047c82 */ /* 0x000fe20008000000 */
[C---:B0-----:R-:W-:Y:S02]  /*00a0*/  PRMT R2, R0.reuse, 0x9910, RZ ;  /* 0x0000991000027816 */ /* 0x041fe400000000ff */
[----:B------:R-:W-:Y:S01]  /*00b0*/  SHF.L.U32 R37, R0, 0x4, RZ ;  /* 0x0000000400257819 */ /* 0x000fe200000006ff */
[----:B---3--:R-:W-:Y:S01]  /*00c0*/  IMAD.HI.U32 R5, R10, -0x6db6db6d, RZ ;  /* 0x924924930a057827 */ /* 0x008fe200078e00ff */
[----:B------:R-:W-:Y:S02]  /*00d0*/  LOP3.LUT R11, R0, 0x1f, RZ, 0xc0, !PT ;  /* 0x0000001f000b7812 */ /* 0x000fe400078ec0ff */
[----:B------:R-:W-:Y:S01]  /*00e0*/  LOP3.LUT R9, R37, 0x600, RZ, 0xc0, !PT ;  /* 0x0000060025097812 */ /* 0x000fe200078ec0ff */
[----:B------:R-:W-:Y:S01]  /*00f0*/  IMAD R2, R2, 0x93, RZ ;  /* 0x0000009302027824 */ /* 0x000fe200078e02ff */
[----:B------:R-:W-:Y:S02]  /*0100*/  SHF.R.U32.HI R7, RZ, 0x2, R5 ;  /* 0x00000002ff077819 */ /* 0x000fe40000011605 */
[----:B------:R-:W-:-:S02]  /*0110*/  LOP3.LUT R9, R9, 0x1f, R0, 0xf8, !PT ;  /* 0x0000001f09097812 */ /* 0x000fc400078ef800 */
[----:B------:R-:W-:Y:S02]  /*0120*/  LOP3.LUT R35, R2, 0xffff, RZ, 0xc0, !PT ;  /* 0x0000ffff02237812 */ /* 0x000fe400078ec0ff */
[----:B------:R-:W0:Y:S01]  /*0130*/  LDC.64 R2, c[0x0][0x388] ;  /* 0x0000e200ff027b82 */ /* 0x000e220000000a00 */
[----:B------:R-:W-:Y:S02]  /*0140*/  IADD3 R13, PT, PT, R37, 0x1500, RZ ;  /* 0x00001500250d7810 */ /* 0x000fe40007ffe0ff */
[--C-:B------:R-:W-:Y:S02]  /*0150*/  SHF.R.U32.HI R4, RZ, 0xa, R35.reuse ;  /* 0x0000000aff047819 */ /* 0x100fe40000011623 */
[----:B------:R-:W-:Y:S02]  /*0160*/  SHF.R.U32.HI R35, RZ, 0xc, R35 ;  /* 0x0000000cff237819 */ /* 0x000fe40000011623 */
[----:B------:R-:W-:-:S04]  /*0170*/  PRMT R6, R4, 0x9910, RZ ;  /* 0x0000991004067816 */ /* 0x000fc800000000ff */
[----:B------:R-:W-:Y:S02]  /*0180*/  LEA R5, R6, -R6, 0x3 ;  /* 0x8000000606057211 */ /* 0x000fe400078e18ff */
[C---:B------:R-:W-:Y:S01]  /*0190*/  SHF.L.U32 R6, R7.reuse, 0xd, RZ ;  /* 0x0000000d07067819 */ /* 0x040fe200000006ff */
[----:B------:R-:W-:Y:S01]  /*01a0*/  IMAD R7, R7, -0x7, R10 ;  /* 0xfffffff907077824 */ /* 0x000fe200078e020a */
[----:B------:R-:W-:Y:S02]  /*01b0*/  IADD3 R15, PT, PT, RZ, -R5, RZ ;  /* 0x80000005ff0f7210 */ /* 0x000fe40007ffe0ff */
[----:B------:R-:W-:Y:S02]  /*01c0*/  IADD3 R5, PT, PT, R37, 0x700, RZ ;  /* 0x0000070025057810 */ /* 0x000fe40007ffe0ff */
[----:B------:R-:W-:Y:S02]  /*01d0*/  LOP3.LUT R8, R6, 0x10, R11, 0xf6, !PT ;  /* 0x0000001006087812 */ /* 0x000fe400078ef60b */
[----:B------:R-:W-:-:S02]  /*01e0*/  PRMT R15, R15, 0x7710, RZ ;  /* 0x000077100f0f7816 */ /* 0x000fc400000000ff */
[C---:B------:R-:W-:Y:S02]  /*01f0*/  LOP3.LUT R11, R8.reuse, 0xe00, R5, 0xf8, !PT ;  /* 0x00000e00080b7812 */ /* 0x040fe400078ef805 */
[----:B------:R-:W-:Y:S02]  /*0200*/  LOP3.LUT R9, R9, R6, RZ, 0xfc, !PT ;  /* 0x0000000609097212 */ /* 0x000fe400078efcff */
[----:B------:R-:W-:Y:S02]  /*0210*/  IADD3 R5, PT, PT, R15, R0, RZ ;  /* 0x000000000f057210 */ /* 0x000fe40007ffe0ff */
[----:B------:R-:W-:Y:S02]  /*0220*/  CS2R R14, SRZ ;  /* 0x00000000000e7805 */ /* 0x000fe4000001ff00 */
[----:B------:R-:W-:Y:S02]  /*0230*/  LOP3.LUT R13, R8, 0x1e00, R13, 0xf8, !PT ;  /* 0x00001e00080d7812 */ /* 0x000fe400078ef80d */
[----:B------:R-:W-:-:S02]  /*0240*/  LOP3.LUT R8, R4, 0xffff, RZ, 0xc0, !PT ;  /* 0x0000ffff04087812 */ /* 0x000fc400078ec0ff */
[----:B------:R-:W-:Y:S01]  /*0250*/  SHF.L.U32 R6, R5, 0x2, RZ ;  /* 0x0000000205067819 */ /* 0x000fe200000006ff */
[----:B0-----:R-:W-:-:S03]  /*0260*/  IMAD.WIDE.U32 R4, R9, 0x4, R2 ;  /* 0x0000000409047825 */ /* 0x001fc600078e0002 */
[----:B------:R-:W-:Y:S01]  /*0270*/  LOP3.LUT R34, R6, 0xfc, RZ, 0xc0, !PT ;  /* 0x000000fc06227812 */ /* 0x000fe200078ec0ff */
[----:B------:R-:W-:Y:S01]  /*0280*/  IMAD R9, R8, 0x7, R7 ;  /* 0x0000000708097824 */ /* 0x000fe200078e0207 */
[----:B------:R-:W-:Y:S01]  /*0290*/  PRMT R8, R35, 0x9910, RZ ;  /* 0x0000991023087816 */ /* 0x000fe200000000ff */
[--C-:B------:R-:W-:Y:S01]  /*02a0*/  IMAD.WIDE.U32 R6, R13, 0x4, R2.reuse ;  /* 0x000000040d067825 */ /* 0x100fe200078e0002 */
[----:B------:R-:W-:Y:S02]  /*02b0*/  IADD3 R28, P0, PT, R4, 0x3800, RZ ;  /* 0x00003800041c7810 */ /* 0x000fe40007f1e0ff */
[----:B------:R-:W-:Y:S02]  /*02c0*/  CS2R R12, SRZ ;  /* 0x00000000000c7805 */ /* 0x000fe4000001ff00 */
[----:B------:R-:W-:Y:S01]  /*02d0*/  MOV R4, R8 ;  /* 0x0000000800047202 */ /* 0x000fe20000000f00 */
[----:B------:R-:W-:Y:S01]  /*02e0*/  IMAD.WIDE.U32 R2, R11, 0x4, R2 ;  /* 0x000000040b027825 */ /* 0x000fe200078e0002 */
[----:B------:R-:W-:-:S02]  /*02f0*/  LOP3.LUT R35, R35, 0xffff, RZ, 0xc0, !PT ;  /* 0x0000ffff23237812 */ /* 0x000fc400078ec0ff */
[----:B------:R-:W-:Y:S01]  /*0300*/  IADD3.X R29, PT, PT, RZ, R5, RZ, P0, !PT ;  /* 0x00000005ff1d7210 */ /* 0x000fe200007fe4ff */
[----:B------:R-:W-:Y:S01]  /*0310*/  IMAD R4, R4, 0x1c, RZ ;  /* 0x0000001c04047824 */ /* 0x000fe200078e02ff */
[----:B------:R-:W-:Y:S01]  /*0320*/  MOV R32, R3 ;  /* 0x0000000300207202 */ /* 0x000fe20000000f00 */
[----:B------:R-:W-:Y:S01]  /*0330*/  IMAD R34, R9, 0x1c, R34 ;  /* 0x0000001c09227824 */ /* 0x000fe200078e0222 */
[----:B------:R-:W-:Y:S02]  /*0340*/  MOV R33, R2 ;  /* 0x0000000200217202 */ /* 0x000fe40000000f00 */
[----:B------:R-:W-:Y:S02]  /*0350*/  IADD3 R3, PT, PT, RZ, -R4, RZ ;  /* 0x80000004ff037210 */ /* 0x000fe40007ffe0ff */
[----:B------:R-:W-:Y:S02]  /*0360*/  ISETP.GT.U32.AND P0, PT, R0, 0x3f, PT ;  /* 0x0000003f0000780c */ /* 0x000fe40003f04070 */
[----:B------:R-:W-:-:S02]  /*0370*/  PRMT R3, R3, 0x7710, RZ ;  /* 0x0000771003037816 */ /* 0x000fc400000000ff */
[----:B------:R-:W-:Y:S02]  /*0380*/  MOV R31, R6 ;  /* 0x00000006001f7202 */ /* 0x000fe40000000f00 */
[----:B------:R-:W-:Y:S02]  /*0390*/  IADD3 R36, PT, PT, R3, R0, RZ ;  /* 0x0000000003247210 */ /* 0x000fe40007ffe0ff */
[----:B------:R-:W-:Y:S02]  /*03a0*/  LEA R3, R0, UR6, 0x2 ;  /* 0x0000000600037c11 */ /* 0x000fe4000f8e10ff */
[----:B------:R-:W-:Y:S02]  /*03b0*/  LOP3.LUT R4, R36, 0xff, RZ, 0xc0, !PT ;  /* 0x000000ff24047812 */ /* 0x000fe400078ec0ff */
[----:B------:R-:W-:Y:S02]  /*03c0*/  MOV R30, R7 ;  /* 0x00000007001e7202 */ /* 0x000fe40000000f00 */
[----:B------:R-:W-:-:S02]  /*03d0*/  LEA R2, R35, UR6, 0x9 ;  /* 0x0000000623027c11 */ /* 0x000fc4000f8e48ff */
[----:B------:R-:W-:Y:S02]  /*03e0*/  LOP3.LUT R36, R36, 0xff, RZ, 0xc0, !PT ;  /* 0x000000ff24247812 */ /* 0x000fe400078ec0ff */
[----:B--2---:R-:W-:-:S07]  /*03f0*/  LEA R0, R4, UR5, 0x2 ;  /* 0x0000000504007c11 */ /* 0x004fce000f8e10ff */
.L_x_0:
[----:B------:R-:W0:Y:S01]  /*0400*/  LDC.64 R8, c[0x0][0x380] ;  /* 0x0000e000ff087b82 */ /* 0x000e220000000a00 */
[----:B------:R-:W-:Y:S01]  /*0410*/  MOV R4, R33 ;  /* 0x0000002100047202 */ /* 0x000fe20000000f00 */
[----:B------:R-:W2:Y:S01]  /*0420*/  LDG.E.CONSTANT R18, desc[UR8][R28.64+-0x3800] ;  /* 0xffc800081c127981 */ /* 0x000ea2000c1e9900 */
[----:B------:R-:W-:Y:S02]  /*0430*/  MOV R5, R32 ;  /* 0x0000002000057202 */ /* 0x000fe40000000f00 */
[----:B------:R-:W-:Y:S01]  /*0440*/  MOV R16, R31 ;  /* 0x0000001f00107202 */ /* 0x000fe20000000f00 */
[----:B------:R-:W3:Y:S01]  /*0450*/  LDG.E.CONSTANT R20, desc[UR8][R28.64] ;  /* 0x000000081c147981 */ /* 0x000ee2000c1e9900 */
[----:B------:R-:W-:-:S03]  /*0460*/  MOV R17, R30 ;  /* 0x0000001e00117202 */ /* 0x000fc60000000f00 */
[----:B------:R-:W4:Y:S04]  /*0470*/  LDG.E.CONSTANT R19, desc[UR8][R4.64] ;  /* 0x0000000804137981 */ /* 0x000f28000c1e9900 */
[----:B------:R-:W5:Y:S04]  /*0480*/  LDG.E.CONSTANT R16, desc[UR8][R16.64] ;  /* 0x0000000810107981 */ /* 0x000f68000c1e9900 */
[----:B------:R-:W3:Y:S01]  /*0490*/  @!P0 LDG.E.CONSTANT R22, desc[UR8][R28.64+0x3800] ;  /* 0x003800081c168981 */ /* 0x000ee2000c1e9900 */
[----:B------:R-:W-:Y:S01]  /*04a0*/  BAR.SYNC.DEFER_BLOCKING 0x0 ;  /* 0x0000000000007b1d */ /* 0x000fe20000010000 */
[----:B0-----:R-:W-:-:S05]  /*04b0*/  IMAD.WIDE.U32 R8, R34, 0x4, R8 ;  /* 0x0000000422087825 */ /* 0x001fca00078e0008 */
[----:B------:R-:W2:Y:S04]  /*04c0*/  LDG.E.128.CONSTANT R4, desc[UR8][R8.64] ;  /* 0x0000000808047981 */ /* 0x000ea8000c1e9d00 */
[----:B------:R-:W4:Y:S04]  /*04d0*/  LDG.E.128.CONSTANT R8, desc[UR8][R8.64+0x3100] ;  /* 0x0031000808087981 */ /* 0x000f28000c1e9d00 */
[----:B--2---:R-:W-:Y:S04]  /*04e0*/  STS.128 [R37+UR5], R4 ;  /* 0x0000000425007988 */ /* 0x004fe80008000c05 */
[----:B----4-:R-:W-:Y:S04]  /*04f0*/  STS.128 [R37+UR5+0x700], R8 ;  /* 0x0007000825007988 */ /* 0x010fe80008000c05 */
[----:B------:R-:W-:Y:S04]  /*0500*/  STS [R3+0x1c0], R19 ;  /* 0x0001c01303007388 */ /* 0x000fe80000000800 */
[----:B-----5:R-:W-:Y:S04]  /*0510*/  STS [R3+0x540], R16 ;  /* 0x0005401003007388 */ /* 0x020fe80000000800 */
[----:B------:R-:W-:Y:S04]  /*0520*/  STS [R3], R18 ;  /* 0x0000001203007388 */ /* 0x000fe80000000800 */
[----:B---3--:R-:W-:Y:S04]  /*0530*/  STS [R3+0x380], R20 ;  /* 0x0003801403007388 */ /* 0x008fe80000000800 */
[----:B------:R-:W-:Y:S01]  /*0540*/  @!P0 STS [R3+0x700], R22 ;  /* 0x0007001603008388 */ /* 0x000fe20000000800 */
[----:B------:R-:W-:Y:S06]  /*0550*/  BAR.SYNC.DEFER_BLOCKING 0x0 ;  /* 0x0000000000007b1d */ /* 0x000fec0000010000 */
[----:B------:R-:W-:Y:S04]  /*0560*/  LDS R16, [R0] ;  /* 0x0000000000107984 */ /* 0x000fe80000000800 */
[----:B------:R-:W0:Y:S04]  /*0570*/  LDS.128 R8, [R2] ;  /* 0x0000000002087984 */ /* 0x000e280000000c00 */
[----:B------:R-:W1:Y:S04]  /*0580*/  LDS R17, [R0+0x70] ;  /* 0x0000700000117984 */ /* 0x000e680000000800 */
[----:B------:R-:W2:Y:S04]  /*0590*/  LDS.128 R20, [R2+0x100] ;  /* 0x0001000002147984 */ /* 0x000ea80000000c00 */
[----:B------:R-:W3:Y:S04]  /*05a0*/  LDS.128 R24, [R2+0x80] ;  /* 0x0000800002187984 */ /* 0x000ee80000000c00 */
[----:B------:R-:W4:Y:S01]  /*05b0*/  LDS.128 R4, [R2+0x180] ;  /* 0x0001800002047984 */ /* 0x000f220000000c00 */
[----:B0-----:R-:W-:-:S04]  /*05c0*/  FFMA R8, R16, R8, R14 ;  /* 0x0000000810087223 */ /* 0x001fc8000000000e */
[----:B-1----:R-:W-:Y:S02]  /*05d0*/  FFMA R9, R17, R9, R8 ;  /* 0x0000000911097223 */ /* 0x002fe40000000008 */
[----:B------:R-:W0:Y:S01]  /*05e0*/  LDS R8, [R0+0xe0] ;  /* 0x0000e00000087984 */ /* 0x000e220000000800 */
[----:B--2---:R-:W-:-:S03]  /*05f0*/  FFMA R12, R16, R20, R12 ;  /* 0x00000014100c7223 */ /* 0x004fc6000000000c */
[----:B------:R-:W1:Y:S01]  /*0600*/  LDS R20, [R0+0x150] ;  /* 0x0001500000147984 */ /* 0x000e620000000800 */
[----:B------:R-:W-:Y:S01]  /*0610*/  FFMA R21, R17, R21, R12 ;  /* 0x0000001511157223 */ /* 0x000fe2000000000c */
[C---:B---3--:R-:W-:Y:S01]  /*0620*/  FFMA R24, R16.reuse, R24, R15 ;  /* 0x0000001810187223 */ /* 0x048fe2000000000f */
[----:B----4-:R-:W-:-:S03]  /*0630*/  FFMA R4, R16, R4, R13 ;  /* 0x0000000410047223 */ /* 0x010fc6000000000d */
[C---:B------:R-:W-:Y:S01]  /*0640*/  FFMA R25, R17.reuse, R25, R24 ;  /* 0x0000001911197223 */ /* 0x040fe20000000018 */
[----:B------:R-:W-:Y:S01]  /*0650*/  LDS.128 R12, [R2+0x10] ;  /* 0x00001000020c7984 */ /* 0x000fe20000000c00 */
[----:B------:R-:W-:-:S03]  /*0660*/  FFMA R5, R17, R5, R4 ;  /* 0x0000000511057223 */ /* 0x000fc60000000004 */
[----:B------:R-:W-:Y:S01]  /*0670*/  LDS.128 R16, [R2+0x90] ;  /* 0x0000900002107984 */ /* 0x000fe20000000c00 */
[----:B0-----:R-:W-:-:S03]  /*0680*/  FFMA R22, R8, R22, R21 ;  /* 0x0000001608167223 */ /* 0x001fc60000000015 */
[----:B------:R-:W0:Y:S01]  /*0690*/  LDS R21, [R0+0x1c0] ;  /* 0x0001c00000157984 */ /* 0x000e220000000800 */
[C---:B------:R-:W-:Y:S01]  /*06a0*/  FFMA R9, R8.reuse, R10, R9 ;  /* 0x0000000a08097223 */ /* 0x040fe20000000009 */
[C---:B------:R-:W-:Y:S01]  /*06b0*/  FFMA R26, R8.reuse, R26, R25 ;  /* 0x0000001a081a7223 */ /* 0x040fe20000000019 */
[----:B------:R-:W-:Y:S02]  /*06c0*/  FFMA R6, R8, R6, R5 ;  /* 0x0000000608067223 */ /* 0x000fe40000000005 */
[C---:B-1----:R-:W-:Y:S02]  /*06d0*/  FFMA R4, R20.reuse, R11, R9 ;  /* 0x0000000b14047223 */ /* 0x042fe40000000009 */
[----:B------:R-:W1:Y:S01]  /*06e0*/  LDS.128 R8, [R2+0x110] ;  /* 0x0001100002087984 */ /* 0x000e620000000c00 */
[C---:B------:R-:W-:Y:S01]  /*06f0*/  FFMA R5, R20.reuse, R27, R26 ;  /* 0x0000001b14057223 */ /* 0x040fe2000000001a */
[C---:B------:R-:W-:Y:S01]  /*0700*/  FFMA R25, R20.reuse, R7, R6 ;  /* 0x0000000714197223 */ /* 0x040fe20000000006 */
[----:B------:R-:W-:Y:S01]  /*0710*/  FFMA R23, R20, R23, R22 ;  /* 0x0000001714177223 */ /* 0x000fe20000000016 */
[C---:B0-----:R-:W-:Y:S01]  /*0720*/  FFMA R27, R21.reuse, R12, R4 ;  /* 0x0000000c151b7223 */ /* 0x041fe20000000004 */
[C---:B------:R-:W-:Y:S01]  /*0730*/  FFMA R16, R21.reuse, R16, R5 ;  /* 0x0000001015107223 */ /* 0x040fe20000000005 */
[----:B------:R-:W-:Y:S04]  /*0740*/  LDS R12, [R0+0x230] ;  /* 0x00023000000c7984 */ /* 0x000fe80000000800 */
[----:B------:R-:W0:Y:S01]  /*0750*/  LDS.128 R4, [R2+0x190] ;  /* 0x0001900002047984 */ /* 0x000e220000000c00 */
[----:B-1----:R-:W-:-:S03]  /*0760*/  FFMA R20, R21, R8, R23 ;  /* 0x0000000815147223 */ /* 0x002fc60000000017 */
[----:B------:R-:W1:Y:S01]  /*0770*/  LDS R23, [R0+0x2a0] ;  /* 0x0002a00000177984 */ /* 0x000e620000000800 */
[----:B0-----:R-:W-:-:S03]  /*0780*/  FFMA R22, R21, R4, R25 ;  /* 0x0000000415167223 */ /* 0x001fc60000000019 */
[----:B------:R-:W0:Y:S01]  /*0790*/  LDS R4, [R0+0x310] ;  /* 0x0003100000047984 */ /* 0x000e220000000800 */
[C---:B------:R-:W-:Y:S01]  /*07a0*/  FFMA R8, R12.reuse, R13, R27 ;  /* 0x0000000d0c087223 */ /* 0x040fe2000000001b */
[C---:B------:R-:W-:Y:S01]  /*07b0*/  FFMA R17, R12.reuse, R17, R16 ;  /* 0x000000110c117223 */ /* 0x040fe20000000010 */
[C---:B------:R-:W-:Y:S01]  /*07c0*/  FFMA R9, R12.reuse, R9, R20 ;  /* 0x000000090c097223 */ /* 0x040fe20000000014 */
[----:B------:R-:W-:Y:S01]  /*07d0*/  FFMA R13, R12, R5, R22 ;  /* 0x000000050c0d7223 */ /* 0x000fe20000000016 */
[----:B------:R-:W-:Y:S01]  /*07e0*/  LDS.128 R24, [R2+0x20] ;  /* 0x0000200002187984 */ /* 0x000fe20000000c00 */
[----:B-1----:R-:W-:-:S03]  /*07f0*/  FFMA R5, R23, R14, R8 ;  /* 0x0000000e17057223 */ /* 0x002fc60000000008 */
[----:B------:R-:W1:Y:S01]  /*0800*/  LDS R12, [R0+0x380] ;  /* 0x00038000000c7984 */ /* 0x000e620000000800 */
[C---:B------:R-:W-:Y:S01]  /*0810*/  FFMA R18, R23.reuse, R18, R17 ;  /* 0x0000001217127223 */ /* 0x040fe20000000011 */
[C---:B------:R-:W-:Y:S01]  /*0820*/  FFMA R10, R23.reuse, R10, R9 ;  /* 0x0000000a170a7223 */ /* 0x040fe20000000009 */
[----:B------:R-:W-:Y:S02]  /*0830*/  FFMA R6, R23, R6, R13 ;  /* 0x0000000617067223 */ /* 0x000fe4000000000d */
[----:B------:R-:W2:Y:S04]  /*0840*/  LDS.128 R20, [R2+0xa0] ;  /* 0x0000a00002147984 */ /* 0x000ea80000000c00 */
[----:B------:R-:W3:Y:S01]  /*0850*/  LDS R13, [R0+0x3f0] ;  /* 0x0003f000000d7984 */ /* 0x000ee20000000800 */
[C---:B0-----:R-:W-:Y:S01]  /*0860*/  FFMA R5, R4.reuse, R15, R5 ;  /* 0x0000000f04057223 */ /* 0x041fe20000000005 */
[----:B------:R-:W-:-:S02]  /*0870*/  FFMA R15, R4, R11, R10 ;  /* 0x0000000b040f7223 */ /* 0x000fc4000000000a */
[----:B------:R-:W0:Y:S01]  /*0880*/  LDS.128 R8, [R2+0x120] ;  /* 0x0001200002087984 */ /* 0x000e220000000c00 */
[C---:B------:R-:W-:Y:S01]  /*0890*/  FFMA R19, R4.reuse, R19, R18 ;  /* 0x0000001304137223 */ /* 0x040fe20000000012 */
[----:B------:R-:W-:Y:S01]  /*08a0*/  FFMA R17, R4, R7, R6 ;  /* 0x0000000704117223 */ /* 0x000fe20000000006 */
[C---:B-1----:R-:W-:Y:S02]  /*08b0*/  FFMA R24, R12.reuse, R24, R5 ;  /* 0x000000180c187223 */ /* 0x042fe40000000005 */
[----:B------:R-:W1:Y:S01]  /*08c0*/  LDS.128 R4, [R2+0x1a0] ;  /* 0x0001a00002047984 */ /* 0x000e620000000c00 */
[----:B--2---:R-:W-:-:S03]  /*08d0*/  FFMA R14, R12, R20, R19 ;  /* 0x000000140c0e7223 */ /* 0x004fc60000000013 */
[----:B------:R-:W2:Y:S01]  /*08e0*/  LDS R20, [R0+0x460] ;  /* 0x0004600000147984 */ /* 0x000ea20000000800 */
[C---:B---3--:R-:W-:Y:S01]  /*08f0*/  FFMA R25, R13.reuse, R25, R24 ;  /* 0x000000190d197223 */ /* 0x048fe20000000018 */
[C---:B0-----:R-:W-:Y:S01]  /*0900*/  FFMA R16, R12.reuse, R8, R15 ;  /* 0x000000080c107223 */ /* 0x041fe2000000000f */
[C---:B------:R-:W-:Y:S01]  /*0910*/  FFMA R15, R13.reuse, R21, R14 ;  /* 0x000000150d0f7223 */ /* 0x040fe2000000000e */
[----:B------:R-:W0:Y:S02]  /*0920*/  LDS R8, [R0+0x4d0] ;  /* 0x0004d00000087984 */ /* 0x000e240000000800 */
[C---:B------:R-:W-:Y:S01]  /*0930*/  FFMA R9, R13.reuse, R9, R16 ;  /* 0x000000090d097223 */ /* 0x040fe20000000010 */
[----:B-1----:R-:W-:Y:S02]  /*0940*/  FFMA R4, R12, R4, R17 ;  /* 0x000000040c047223 */ /* 0x002fe40000000011 */
[----:B------:R-:W-:Y:S02]  /*0950*/  LDS.128 R16, [R2+0x30] ;  /* 0x0000300002107984 */ /* 0x000fe40000000c00 */
[----:B------:R-:W-:Y:S01]  /*0960*/  FFMA R5, R13, R5, R4 ;  /* 0x000000050d057223 */ /* 0x000fe20000000004 */
[C---:B--2---:R-:W-:Y:S01]  /*0970*/  FFMA R22, R20.reuse, R22, R15 ;  /* 0x0000001614167223 */ /* 0x044fe2000000000f */
[C---:B------:R-:W-:Y:S01]  /*0980*/  FFMA R10, R20.reuse, R10, R9 ;  /* 0x0000000a140a7223 */ /* 0x040fe20000000009 */
[----:B------:R-:W-:Y:S04]  /*0990*/  LDS.128 R12, [R2+0xb0] ;  /* 0x0000b000020c7984 */ /* 0x000fe80000000c00 */
[----:B------:R-:W1:Y:S01]  /*09a0*/  LDS R9, [R0+0x540] ;  /* 0x0005400000097984 */ /* 0x000e620000000800 */
[C---:B------:R-:W-:Y:S01]  /*09b0*/  FFMA R21, R20.reuse, R26, R25 ;  /* 0x0000001a14157223 */ /* 0x040fe20000000019 */
[----:B------:R-:W-:-:S02]  /*09c0*/  FFMA R6, R20, R6, R5 ;  /* 0x0000000614067223 */ /* 0x000fc40000000005 */
[----:B------:R-:W-:Y:S01]  /*09d0*/  LDS R25, [R0+0x620] ;  /* 0x0006200000197984 */ /* 0x000fe20000000800 */
[C---:B0-----:R-:W-:Y:S01]  /*09e0*/  FFMA R4, R8.reuse, R27, R21 ;  /* 0x0000001b08047223 */ /* 0x041fe20000000015 */
[C---:B------:R-:W-:Y:S01]  /*09f0*/  FFMA R5, R8.reuse, R23, R22 ;  /* 0x0000001708057223 */ /* 0x040fe20000000016 */
[C---:B------:R-:W-:Y:S01]  /*0a00*/  FFMA R11, R8.reuse, R11, R10 ;  /* 0x0000000b080b7223 */ /* 0x040fe2000000000a */
[----:B------:R-:W-:Y:S01]  /*0a10*/  FFMA R27, R8, R7, R6 ;  /* 0x00000007081b7223 */ /* 0x000fe20000000006 */
[----:B------:R-:W0:Y:S04]  /*0a20*/  LDS.128 R20, [R2+0x130] ;  /* 0x0001300002147984 */ /* 0x000e280000000c00 */
[----:B------:R-:W2:Y:S01]  /*0a30*/  LDS R8, [R0+0x5b0] ;  /* 0x0005b00000087984 */ /* 0x000ea20000000800 */
[C---:B-1----:R-:W-:Y:S01]  /*0a40*/  FFMA R16, R9.reuse, R16, R4 ;  /* 0x0000001009107223 */ /* 0x042fe20000000004 */
[----:B------:R-:W-:-:S02]  /*0a50*/  FFMA R10, R9, R12, R5 ;  /* 0x0000000c090a7223 */ /* 0x000fc40000000005 */
[----:B------:R-:W1:Y:S01]  /*0a60*/  LDS.128 R4, [R2+0x1b0] ;  /* 0x0001b00002047984 */ /* 0x000e620000000c00 */
[C---:B0-----:R-:W-:Y:S01]  /*0a70*/  FFMA R20, R9.reuse, R20, R11 ;  /* 0x0000001409147223 */ /* 0x041fe2000000000b */
[C---:B--2---:R-:W-:Y:S01]  /*0a80*/  FFMA R12, R8.reuse, R17, R16 ;  /* 0x00000011080c7223 */ /* 0x044fe20000000010 */
[C---:B------:R-:W-:Y:S02]  /*0a90*/  FFMA R13, R8.reuse, R13, R10 ;  /* 0x0000000d080d7223 */ /* 0x040fe4000000000a */
[----:B------:R-:W-:Y:S01]  /*0aa0*/  FFMA R21, R8, R21, R20 ;  /* 0x0000001508157223 */ /* 0x000fe20000000014 */
[----:B------:R-:W-:Y:S01]  /*0ab0*/  LDS R16, [R0+0x700] ;  /* 0x0007000000107984 */ /* 0x000fe20000000800 */
[----:B-1----:R-:W-:-:S03]  /*0ac0*/  FFMA R24, R9, R4, R27 ;  /* 0x0000000409187223 */ /* 0x002fc6000000001b */
[----:B------:R-:W0:Y:S01]  /*0ad0*/  LDS R4, [R0+0x690] ;  /* 0x0006900000047984 */ /* 0x000e220000000800 */
[----:B------:R-:W-:Y:S01]  /*0ae0*/  FFMA R17, R8, R5, R24 ;  /* 0x0000000508117223 */ /* 0x000fe20000000018 */
[C---:B------:R-:W-:Y:S02]  /*0af0*/  FFMA R5, R25.reuse, R18, R12 ;  /* 0x0000001219057223 */ /* 0x040fe4000000000c */
[----:B------:R-:W1:Y:S01]  /*0b00*/  LDS.128 R8, [R2+0x40] ;  /* 0x0000400002087984 */ /* 0x000e620000000c00 */
[C---:B------:R-:W-:Y:S01]  /*0b10*/  FFMA R14, R25.reuse, R14, R13 ;  /* 0x0000000e190e7223 */ /* 0x040fe2000000000d */
[C---:B------:R-:W-:Y:S01]  /*0b20*/  FFMA R22, R25.reuse, R22, R21 ;  /* 0x0000001619167223 */ /* 0x040fe20000000015 */
[----:B------:R-:W-:Y:S02]  /*0b30*/  FFMA R6, R25, R6, R17 ;  /* 0x0000000619067223 */ /* 0x000fe40000000011 */
[----:B------:R-:W2:Y:S04]  /*0b40*/  LDS.128 R24, [R2+0xc0] ;  /* 0x0000c00002187984 */ /* 0x000ea80000000c00 */
[----:B------:R-:W3:Y:S01]  /*0b50*/  LDS R17, [R0+0x770] ;  /* 0x0007700000117984 */ /* 0x000ee20000000800 */
[C---:B0-----:R-:W-:Y:S01]  /*0b60*/  FFMA R19, R4.reuse, R19, R5 ;  /* 0x0000001304137223 */ /* 0x041fe20000000005 */
[C---:B------:R-:W-:Y:S01]  /*0b70*/  FFMA R5, R4.reuse, R15, R14 ;  /* 0x0000000f04057223 */ /* 0x040fe2000000000e */
[----:B------:R-:W-:Y:S01]  /*0b80*/  FFMA R23, R4, R23, R22 ;  /* 0x0000001704177223 */ /* 0x000fe20000000016 */
[----:B------:R-:W0:Y:S01]  /*0b90*/  LDS.128 R12, [R2+0x140] ;  /* 0x00014000020c7984 */ /* 0x000e220000000c00 */
[----:B-1----:R-:W-:Y:S01]  /*0ba0*/  FFMA R8, R16, R8, R19 ;  /* 0x0000000810087223 */ /* 0x002fe20000000013 */
[----:B------:R-:W-:Y:S01]  /*0bb0*/  FFMA R19, R4, R7, R6 ;  /* 0x0000000704137223 */ /* 0x000fe20000000006 */
[----:B--2---:R-:W-:-:S02]  /*0bc0*/  FFMA R24, R16, R24, R5 ;  /* 0x0000001810187223 */ /* 0x004fc40000000005 */
[----:B------:R-:W1:Y:S01]  /*0bd0*/  LDS.128 R4, [R2+0x1c0] ;  /* 0x0001c00002047984 */ /* 0x000e620000000c00 */
[----:B---3--:R-:W-:-:S03]  /*0be0*/  FFMA R9, R17, R9, R8 ;  /* 0x0000000911097223 */ /* 0x008fc60000000008 */
[----:B------:R-:W2:Y:S01]  /*0bf0*/  LDS R8, [R0+0x7e0] ;  /* 0x0007e00000087984 */ /* 0x000ea20000000800 */
[C---:B------:R-:W-:Y:S01]  /*0c00*/  FFMA R25, R17.reuse, R25, R24 ;  /* 0x0000001911197223 */ /* 0x040fe20000000018 */
[C---:B0-----:R-:W-:Y:S02]  /*0c10*/  FFMA R18, R16.reuse, R12, R23 ;  /* 0x0000000c10127223 */ /* 0x041fe40000000017 */
[----:B------:R-:W0:Y:S01]  /*0c20*/  LDS R12, [R0+0x850] ;  /* 0x00085000000c7984 */ /* 0x000e220000000800 */
[----:B-1----:R-:W-:Y:S01]  /*0c30*/  FFMA R4, R16, R4, R19 ;  /* 0x0000000410047223 */ /* 0x002fe20000000013 */
[C---:B------:R-:W-:Y:S02]  /*0c40*/  FFMA R13, R17.reuse, R13, R18 ;  /* 0x0000000d110d7223 */ /* 0x040fe40000000012 */
[----:B------:R-:W-:Y:S01]  /*0c50*/  LDS.128 R20, [R2+0x50] ;  /* 0x0000500002147984 */ /* 0x000fe20000000c00 */
[----:B------:R-:W-:-:S03]  /*0c60*/  FFMA R5, R17, R5, R4 ;  /* 0x0000000511057223 */ /* 0x000fc60000000004 */
[----:B------:R-:W-:Y:S04]  /*0c70*/  LDS R4, [R0+0x8c0] ;  /* 0x0008c00000047984 */ /* 0x000fe80000000800 */
[----:B------:R-:W1:Y:S01]  /*0c80*/  LDS.128 R16, [R2+0xd0] ;  /* 0x0000d00002107984 */ /* 0x000e620000000c00 */
[C---:B--2---:R-:W-:Y:S01]  /*0c90*/  FFMA R9, R8.reuse, R10, R9 ;  /* 0x0000000a08097223 */ /* 0x044fe20000000009 */
[C---:B------:R-:W-:Y:S01]  /*0ca0*/  FFMA R26, R8.reuse, R26, R25 ;  /* 0x0000001a081a7223 */ /* 0x040fe20000000019 */
[C---:B------:R-:W-:Y:S01]  /*0cb0*/  FFMA R6, R8.reuse, R6, R5 ;  /* 0x0000000608067223 */ /* 0x040fe20000000005 */
[----:B------:R-:W-:Y:S01]  /*0cc0*/  FFMA R14, R8, R14, R13 ;  /* 0x0000000e080e7223 */ /* 0x000fe2000000000d */
[C---:B0-----:R-:W-:Y:S01]  /*0cd0*/  FFMA R5, R12.reuse, R11, R9 ;  /* 0x0000000b0c057223 */ /* 0x041fe20000000009 */
[C---:B------:R-:W-:Y:S01]  /*0ce0*/  FFMA R27, R12.reuse, R27, R26 ;  /* 0x0000001b0c1b7223 */ /* 0x040fe2000000001a */
[----:B------:R-:W0:Y:S01]  /*0cf0*/  LDS.128 R8, [R2+0x150] ;  /* 0x0001500002087984 */ /* 0x000e220000000c00 */
[----:B------:R-:W-:-:S03]  /*0d00*/  FFMA R7, R12, R7, R6 ;  /* 0x000000070c077223 */ /* 0x000fc60000000006 */
[----:B------:R-:W2:Y:S01]  /*0d10*/  LDS R6, [R0+0x930] ;  /* 0x0009300000067984 */ /* 0x000ea20000000800 */
[----:B-1----:R-:W-:-:S03]  /*0d20*/  FFMA R16, R4, R16, R27 ;  /* 0x0000001004107223 */ /* 0x002fc6000000001b */
[----:B------:R-:W1:Y:S01]  /*0d30*/  LDS.128 R24, [R2+0x1d0] ;  /* 0x0001d00002187984 */ /* 0x000e620000000c00 */
[----:B------:R-:W-:Y:S01]  /*0d40*/  FFMA R15, R12, R15, R14 ;  /* 0x0000000f0c0f7223 */ /* 0x000fe2000000000e */
[C---:B------:R-:W-:Y:S02]  /*0d50*/  FFMA R5, R4.reuse, R20, R5 ;  /* 0x0000001404057223 */ /* 0x040fe40000000005 */
[----:B------:R-:W-:Y:S01]  /*0d60*/  LDS R20, [R0+0xa80] ;  /* 0x000a800000147984 */ /* 0x000fe20000000800 */
[----:B0-----:R-:W-:-:S03]  /*0d70*/  FFMA R12, R4, R8, R15 ;  /* 0x00000008040c7223 */ /* 0x001fc6000000000f */
[----:B------:R-:W0:Y:S01]  /*0d80*/  LDS R8, [R0+0x9a0] ;  /* 0x0009a00000087984 */ /* 0x000e220000000800 */
[----:B--2---:R-:W-:-:S03]  /*0d90*/  FFMA R17, R6, R17, R16 ;  /* 0x0000001106117223 */ /* 0x004fc60000000010 */
[----:B------:R-:W2:Y:S01]  /*0da0*/  LDS R16, [R0+0xa10] ;  /* 0x000a100000107984 */ /* 0x000ea20000000800 */
[C---:B------:R-:W-:Y:S01]  /*0db0*/  FFMA R21, R6.reuse, R21, R5 ;  /* 0x0000001506157223 */ /* 0x040fe20000000005 */
[----:B------:R-:W-:Y:S02]  /*0dc0*/  FFMA R9, R6, R9, R12 ;  /* 0x0000000906097223 */ /* 0x000fe4000000000c */
[----:B------:R-:W3:Y:S01]  /*0dd0*/  LDS.128 R12, [R2+0xe0] ;  /* 0x0000e000020c7984 */ /* 0x000ee20000000c00 */
[----:B-1----:R-:W-:-:S04]  /*0de0*/  FFMA R24, R4, R24, R7 ;  /* 0x0000001804187223 */ /* 0x002fc80000000007 */
[----:B------:R-:W-:Y:S02]  /*0df0*/  FFMA R25, R6, R25, R24 ;  /* 0x0000001906197223 */ /* 0x000fe40000000018 */
[----:B------:R-:W1:Y:S01]  /*0e00*/  LDS.128 R4, [R2+0x60] ;  /* 0x0000600002047984 */ /* 0x000e620000000c00 */
[C---:B0-----:R-:W-:Y:S01]  /*0e10*/  FFMA R21, R8.reuse, R22, R21 ;  /* 0x0000001608157223 */ /* 0x041fe20000000015 */
[C---:B------:R-:W-:Y:S01]  /*0e20*/  FFMA R18, R8.reuse, R18, R17 ;  /* 0x0000001208127223 */ /* 0x040fe20000000011 */
[----:B------:R-:W-:Y:S02]  /*0e30*/  FFMA R10, R8, R10, R9 ;  /* 0x0000000a080a7223 */ /* 0x000fe40000000009 */
[C---:B--2---:R-:W-:Y:S01]  /*0e40*/  FFMA R9, R16.reuse, R23, R21 ;  /* 0x0000001710097223 */ /* 0x044fe20000000015 */
[----:B------:R-:W-:Y:S01]  /*0e50*/  FFMA R21, R16, R19, R18 ;  /* 0x0000001310157223 */ /* 0x000fe20000000012 */
[----:B------:R-:W-:Y:S01]  /*0e60*/  FFMA R26, R8, R26, R25 ;  /* 0x0000001a081a7223 */ /* 0x000fe20000000019 */
[----:B------:R-:W-:Y:S01]  /*0e70*/  FFMA R23, R16, R11, R10 ;  /* 0x0000000b10177223 */ /* 0x000fe2000000000a */
[----:B------:R-:W-:Y:S01]  /*0e80*/  LDS R25, [R0+0xb60] ;  /* 0x000b600000197984 */ /* 0x000fe20000000800 */
[----:B---3--:R-:W-:Y:S01]  /*0e90*/  FFMA R22, R20, R12, R21 ;  /* 0x0000000c14167223 */ /* 0x008fe20000000015 */
[----:B------:R-:W-:-:S02]  /*0ea0*/  FFMA R27, R16, R27, R26 ;  /* 0x0000001b101b7223 */ /* 0x000fc4000000001a */
[----:B------:R-:W0:Y:S04]  /*0eb0*/  LDS R12, [R0+0xaf0] ;  /* 0x000af000000c7984 */ /* 0x000e280000000800 */
[----:B------:R-:W2:Y:S01]  /*0ec0*/  LDS.128 R16, [R2+0x1e0] ;  /* 0x0001e00002107984 */ /* 0x000ea20000000c00 */
[----:B-1----:R-:W-:-:S03]  /*0ed0*/  FFMA R4, R20, R4, R9 ;  /* 0x0000000414047223 */ /* 0x002fc60000000009 */
[----:B------:R-:W1:Y:S01]  /*0ee0*/  LDS.128 R8, [R2+0x160] ;  /* 0x0001600002087984 */ /* 0x000e620000000c00 */
[----:B0-----:R-:W-:Y:S01]  /*0ef0*/  FFMA R13, R12, R13, R22 ;  /* 0x0000000d0c0d7223 */ /* 0x001fe20000000016 */
[C---:B--2---:R-:W-:Y:S01]  /*0f00*/  FFMA R16, R20.reuse, R16, R27 ;  /* 0x0000001014107223 */ /* 0x044fe2000000001b */
[----:B-1----:R-:W-:Y:S01]  /*0f10*/  FFMA R24, R20, R8, R23 ;  /* 0x0000000814187223 */ /* 0x002fe20000000017 */
[C---:B------:R-:W-:Y:S02]  /*0f20*/  FFMA R8, R12.reuse, R5, R4 ;  /* 0x000000050c087223 */ /* 0x040fe40000000004 */
[C---:B------:R-:W-:Y:S01]  /*0f30*/  FFMA R17, R12.reuse, R17, R16 ;  /* 0x000000110c117223 */ /* 0x040fe20000000010 */
[----:B------:R-:W0:Y:S01]  /*0f40*/  LDS R4, [R0+0xbd0] ;  /* 0x000bd00000047984 */ /* 0x000e220000000800 */
[----:B------:R-:W-:-:S03]  /*0f50*/  FFMA R9, R12, R9, R24 ;  /* 0x000000090c097223 */ /* 0x000fc60000000018 */
[----:B------:R-:W-:Y:S04]  /*0f60*/  LDS R12, [R0+0xc40] ;  /* 0x000c4000000c7984 */ /* 0x000fe80000000800 */
[----:B------:R-:W1:Y:S01]  /*0f70*/  LDS.128 R20, [R2+0x70] ;  /* 0x0000700002147984 */ /* 0x000e620000000c00 */
[C---:B------:R-:W-:Y:S01]  /*0f80*/  FFMA R5, R25.reuse, R6, R8 ;  /* 0x0000000619057223 */ /* 0x040fe20000000008 */
[C---:B------:R-:W-:Y:S01]  /*0f90*/  FFMA R14, R25.reuse, R14, R13 ;  /* 0x0000000e190e7223 */ /* 0x040fe2000000000d */
[C---:B------:R-:W-:Y:S01]  /*0fa0*/  FFMA R10, R25.reuse, R10, R9 ;  /* 0x0000000a190a7223 */ /* 0x040fe20000000009 */
[----:B------:R-:W-:Y:S02]  /*0fb0*/  FFMA R18, R25, R18, R17 ;  /* 0x0000001219127223 */ /* 0x000fe40000000011 */
[----:B------:R-:W2:Y:S01]  /*0fc0*/  LDS.128 R24, [R2+0xf0] ;  /* 0x0000f00002187984 */ /* 0x000ea20000000c00 */
[C---:B0-----:R-:W-:Y:S01]  /*0fd0*/  FFMA R5, R4.reuse, R7, R5 ;  /* 0x0000000704057223 */ /* 0x041fe20000000005 */
[C---:B------:R-:W-:Y:S01]  /*0fe0*/  FFMA R15, R4.reuse, R15, R14 ;  /* 0x0000000f040f7223 */ /* 0x040fe2000000000e */
[C---:B------:R-:W-:Y:S01]  /*0ff0*/  FFMA R13, R4.reuse, R11, R10 ;  /* 0x0000000b040d7223 */ /* 0x040fe2000000000a */
[----:B------:R-:W-:Y:S01]  /*1000*/  FFMA R19, R4, R19, R18 ;  /* 0x0000001304137223 */ /* 0x000fe20000000012 */
[----:B------:R-:W-:Y:S01]  /*1010*/  LDS.128 R8, [R2+0x1f0] ;  /* 0x0001f00002087984 */ /* 0x000fe20000000c00 */
[----:B-1----:R-:W-:-:S03]  /*1020*/  FFMA R17, R12, R20, R5 ;  /* 0x000000140c117223 */ /* 0x002fc60000000005 */
[----:B------:R-:W-:Y:S04]  /*1030*/  LDS R14, [R0+0xcb0] ;  /* 0x000cb000000e7984 */ /* 0x000fe80000000800 */
[----:B------:R-:W0:Y:S01]  /*1040*/  LDS.128 R4, [R2+0x170] ;  /* 0x0001700002047984 */ /* 0x000e220000000c00 */
[----:B--2---:R-:W-:Y:S01]  /*1050*/  FFMA R24, R12, R24, R15 ;  /* 0x000000180c187223 */ /* 0x004fe2000000000f */
[----:B------:R-:W-:Y:S01]  /*1060*/  UIADD3 UR4, UPT, UPT, UR4, 0x1, URZ ;  /* 0x0000000104047890 */ /* 0x000fe2000fffe0ff */
[----:B------:R-:W-:Y:S01]  /*1070*/  IADD3 R28, P1, PT, R28, 0x80, RZ ;  /* 0x000000801c1c7810 */ /* 0x000fe20007f3e0ff */
[C---:B0-----:R-:W-:Y:S02]  /*1080*/  FFMA R4, R12.reuse, R4, R13 ;  /* 0x000000040c047223 */ /* 0x041fe4000000000d */
[----:B------:R-:W0:Y:S01]  /*1090*/  LDS R13, [R0+0xd20] ;  /* 0x000d2000000d7984 */ /* 0x000e220000000800 */
[----:B------:R-:W-:-:S03]  /*10a0*/  FFMA R12, R12, R8, R19 ;  /* 0x000000080c0c7223 */ /* 0x000fc60000000013 */
[----:B------:R-:W1:Y:S01]  /*10b0*/  LDS R8, [R0+0xd90] ;  /* 0x000d900000087984 */ /* 0x000e620000000800 */
[----:B------:R-:W-:Y:S01]  /*10c0*/  UISETP.NE.AND UP0, UPT, UR4, 0x10, UPT ;  /* 0x000000100400788c */ /* 0x000fe2000bf05270 */
[C---:B------:R-:W-:Y:S01]  /*10d0*/  FFMA R16, R14.reuse, R21, R17 ;  /* 0x000000150e107223 */ /* 0x040fe20000000011 */
[C---:B------:R-:W-:Y:S01]  /*10e0*/  FFMA R25, R14.reuse, R25, R24 ;  /* 0x000000190e197223 */ /* 0x040fe20000000018 */
[C---:B------:R-:W-:Y:S01]  /*10f0*/  FFMA R5, R14.reuse, R5, R4 ;  /* 0x000000050e057223 */ /* 0x040fe20000000004 */
[----:B------:R-:W-:Y:S01]  /*1100*/  FFMA R9, R14, R9, R12 ;  /* 0x000000090e097223 */ /* 0x000fe2000000000c */
[----:B------:R-:W-:Y:S02]  /*1110*/  IADD3.X R29, PT, PT, RZ, R29, RZ, P1, !PT ;  /* 0x0000001dff1d7210 */ /* 0x000fe40000ffe4ff */
[----:B------:R-:W-:Y:S02]  /*1120*/  IADD3 R33, P2, PT, R33, 0x80, RZ ;  /* 0x0000008021217810 */ /* 0x000fe40007f5e0ff */
[----:B------:R-:W-:-:S02]  /*1130*/  IADD3 R31, P1, PT, R31, 0x80, RZ ;  /* 0x000000801f1f7810 */ /* 0x000fc40007f3e0ff */
[----:B------:R-:W-:Y:S02]  /*1140*/  IADD3.X R32, PT, PT, RZ, R32, RZ, P2, !PT ;  /* 0x00000020ff207210 */ /* 0x000fe400017fe4ff */
[----:B------:R-:W-:Y:S02]  /*1150*/  IADD3.X R30, PT, PT, RZ, R30, RZ, P1, !PT ;  /* 0x0000001eff1e7210 */ /* 0x000fe40000ffe4ff */
[----:B------:R-:W-:Y:S01]  /*1160*/  IADD3 R34, PT, PT, R34, 0x1880, RZ ;  /* 0x0000188022227810 */ /* 0x000fe20007ffe0ff */
[C---:B0-----:R-:W-:Y:S01]  /*1170*/  FFMA R15, R13.reuse, R22, R16 ;  /* 0x000000160d0f7223 */ /* 0x041fe20000000010 */
[C---:B------:R-:W-:Y:S01]  /*1180*/  FFMA R26, R13.reuse, R26, R25 ;  /* 0x0000001a0d1a7223 */ /* 0x040fe20000000019 */
[C---:B------:R-:W-:Y:S01]  /*1190*/  FFMA R5, R13.reuse, R6, R5 ;  /* 0x000000060d057223 */ /* 0x040fe20000000005 */
[----:B------:R-:W-:Y:S01]  /*11a0*/  FFMA R10, R13, R10, R9 ;  /* 0x0000000a0d0a7223 */ /* 0x000fe20000000009 */
[C---:B-1----:R-:W-:Y:S01]  /*11b0*/  FFMA R14, R8.reuse, R23, R15 ;  /* 0x00000017080e7223 */ /* 0x042fe2000000000f */
[C---:B------:R-:W-:Y:S01]  /*11c0*/  FFMA R15, R8.reuse, R27, R26 ;  /* 0x0000001b080f7223 */ /* 0x040fe2000000001a */
[C---:B------:R-:W-:Y:S01]  /*11d0*/  FFMA R12, R8.reuse, R7, R5 ;  /* 0x00000007080c7223 */ /* 0x040fe20000000005 */
[----:B------:R-:W-:Y:S01]  /*11e0*/  FFMA R13, R8, R11, R10 ;  /* 0x0000000b080d7223 */ /* 0x000fe2000000000a */
[----:B------:R-:W-:Y:S06]  /*11f0*/  BRA.U UP0, `(.L_x_0) ;  /* 0xfffffff100807547 */ /* 0x000fec000b83ffff */
[----:B------:R-:W0:Y:S01]  /*1200*/  S2R R18, SR_CTAID.X ;  /* 0x0000000000127919 */ /* 0x000e220000002500 */
[----:B------:R-:W1:Y:S01]  /*1210*/  LDC.64 R2, c[0x0][0x390] ;  /* 0x0000e400ff027b82 */ /* 0x000e620000000a00 */
[----:B------:R-:W-:Y:S02]  /*1220*/  FMNMX R15, RZ, R15, !PT ;  /* 0x0000000fff0f7209 */ /* 0x000fe40007800000 */
[----:B------:R-:W-:Y:S02]  /*1230*/  FMNMX R7, RZ, R12, !PT ;  /* 0x0000000cff077209 */ /* 0x000fe40007800000 */
[----:B------:R-:W-:Y:S01]  /*1240*/  FMNMX R13, RZ, R13, !PT ;  /* 0x0000000dff0d7209 */ /* 0x000fe20007800000 */
[----:B0-----:R-:W-:-:S05]  /*1250*/  IMAD.HI.U32 R0, R18, -0x6db6db6d, RZ ;  /* 0x9249249312007827 */ /* 0x001fca00078e00ff */
[----:B------:R-:W-:-:S05]  /*1260*/  SHF.R.U32.HI R0, RZ, 0x2, R0 ;  /* 0x00000002ff007819 */ /* 0x000fca0000011600 */
[----:B------:R-:W-:-:S04]  /*1270*/  IMAD R5, R0, 0x69, R18 ;  /* 0x0000006900057824 */ /* 0x000fc800078e0212 */
[----:B------:R-:W-:Y:S01]  /*1280*/  IMAD R36, R5, 0x1c, R36 ;  /* 0x0000001c05247824 */ /* 0x000fe200078e0224 */
[----:B------:R-:W-:-:S03]  /*1290*/  FMNMX R5, RZ, R14, !PT ;  /* 0x0000000eff057209 */ /* 0x000fc60007800000 */
[----:B------:R-:W-:-:S04]  /*12a0*/  IMAD R35, R35, 0x310, R36 ;  /* 0x0000031023237824 */ /* 0x000fc800078e0224 */
[----:B-1----:R-:W-:-:S05]  /*12b0*/  IMAD.WIDE.U32 R2, R35, 0x4, R2 ;  /* 0x0000000423027825 */ /* 0x002fca00078e0002 */
[----:B------:R-:W-:Y:S04]  /*12c0*/  STG.E desc[UR8][R2.64], R5 ;  /* 0x0000000502007986 */ /* 0x000fe8000c101908 */
[----:B------:R-:W-:Y:S04]  /*12d0*/  STG.E desc[UR8][R2.64+0x310], R15 ;  /* 0x0003100f02007986 */ /* 0x000fe8000c101908 */
[----:B------:R-:W-:Y:S04]  /*12e0*/  STG.E desc[UR8][R2.64+0x620], R7 ;  /* 0x0006200702007986 */ /* 0x000fe8000c101908 */
[----:B------:R-:W-:Y:S01]  /*12f0*/  STG.E desc[UR8][R2.64+0x930], R13 ;  /* 0x0009300d02007986 */ /* 0x000fe2000c101908 */
[----:B------:R-:W-:Y:S05]  /*1300*/  EXIT ;  /* 0x000000000000794d */ /* 0x000fea0003800000 */
.L_x_1:
[----:B------:R-:W-:-:S00]  /*1310*/  BRA `(.L_x_1) ;  /* 0xfffffffc00fc7947 */ /* 0x000fc0000383ffff */
[----:B------:R-:W-:-:S00]  /*1320*/  NOP ;  /* 0x0000000000007918 */ /* 0x000fc00000000000 */
        /* <DEDUP_REMOVED lines=13> */
.L_x_2:


//--------------------- .nv.shared.candidate0     --------------------------
	.section	.nv.shared.candidate0,"aw",@nobits
	.sectionflags	@""
	.align	4
.nv.shared.candidate0:
	.zero		6656


//--------------------- .nv.shared.reserved.0     --------------------------
	.section	.nv.shared.reserved.0,"aw",@nobits
	.weak		__nv_reservedSMEM_offset_0_alias
	.size		__nv_reservedSMEM_offset_0_alias, 0, 64
	.other		__nv_reservedSMEM_offset_0_alias,@"STO_CUDA_RESERVED_SHARED STV_DEFAULT"
__nv_reservedSMEM_offset_0_alias:
	.zero		0
	.zero		64


//--------------------- .nv.constant0.candidate0  --------------------------
	.section	.nv.constant0.candidate0,"a",@progbits
	.sectionflags	@""
	.align	4
.nv.constant0.candidate0:
	.zero		920


//--------------------- SYMBOLS --------------------------

	.type		.nv.reservedSmem.offset0,@object
	.size		.nv.reservedSmem.offset0,0x4
	.type		.nv.reservedSmem.cap,@object
	.size		.nv.reservedSmem.cap,0x4
